//
// Generated by NVIDIA NVVM Compiler
//
// Compiler Build ID: CL-36424714
// Cuda compilation tools, release 13.0, V13.0.88
// Based on NVVM 20.0.0
//

.version 9.0
.target sm_100
.address_size 64

	// .globl	_Z19reduce_block_reducePiS_
.extern .shared .align 16 .b8 input_s[];

.visible .entry _Z19reduce_block_reducePiS_(
	.param .u64 .ptr .align 1 _Z19reduce_block_reducePiS__param_0,
	.param .u64 .ptr .align 1 _Z19reduce_block_reducePiS__param_1
)
{
	.reg .pred 	%p<7>;
	.reg .b32 	%r<42>;
	.reg .b64 	%rd<7>;

	ld.param.u64 	%rd2, [_Z19reduce_block_reducePiS__param_0];
	ld.param.u64 	%rd1, [_Z19reduce_block_reducePiS__param_1];
	cvta.to.global.u64 	%rd3, %rd2;
	mov.u32 	%r3, %ctaid.x;
	shl.b32 	%r4, %r3, 12;
	mov.u32 	%r1, %tid.x;
	or.b32  	%r5, %r4, %r1;
	mul.wide.u32 	%rd4, %r5, 4;
	add.s64 	%rd5, %rd3, %rd4;
	ld.global.u32 	%r6, [%rd5];
	ld.global.u32 	%r7, [%rd5+4096];
	add.s32 	%r8, %r7, %r6;
	ld.global.u32 	%r9, [%rd5+8192];
	add.s32 	%r10, %r9, %r8;
	ld.global.u32 	%r11, [%rd5+12288];
	add.s32 	%r12, %r11, %r10;
	shl.b32 	%r13, %r1, 2;
	mov.u32 	%r14, input_s;
	add.s32 	%r2, %r14, %r13;
	st.shared.u32 	[%r2], %r12;
	bar.sync 	0;
	setp.gt.u32 	%p1, %r1, 511;
	@%p1 bra 	$L__BB0_2;
	ld.shared.u32 	%r15, [%r2+2048];
	ld.shared.u32 	%r16, [%r2];
	add.s32 	%r17, %r16, %r15;
	st.shared.u32 	[%r2], %r17;
$L__BB0_2:
	bar.sync 	0;
	setp.gt.u32 	%p2, %r1, 255;
	@%p2 bra 	$L__BB0_4;
	ld.shared.u32 	%r18, [%r2+1024];
	ld.shared.u32 	%r19, [%r2];
	add.s32 	%r20, %r19, %r18;
	st.shared.u32 	[%r2], %r20;
$L__BB0_4:
	bar.sync 	0;
	setp.gt.u32 	%p3, %r1, 127;
	@%p3 bra 	$L__BB0_6;
	ld.shared.u32 	%r21, [%r2+512];
	ld.shared.u32 	%r22, [%r2];
	add.s32 	%r23, %r22, %r21;
	st.shared.u32 	[%r2], %r23;
$L__BB0_6:
	bar.sync 	0;
	setp.gt.u32 	%p4, %r1, 63;
	@%p4 bra 	$L__BB0_8;
	ld.shared.u32 	%r24, [%r2+256];
	ld.shared.u32 	%r25, [%r2];
	add.s32 	%r26, %r25, %r24;
	st.shared.u32 	[%r2], %r26;
$L__BB0_8:
	bar.sync 	0;
	setp.gt.u32 	%p5, %r1, 31;
	@%p5 bra 	$L__BB0_11;
	ld.volatile.shared.u32 	%r27, [%r2];
	ld.volatile.shared.u32 	%r28, [%r2+128];
	add.s32 	%r29, %r28, %r27;
	bar.warp.sync 	-1;
	st.volatile.shared.u32 	[%r2], %r29;
	bar.warp.sync 	-1;
	ld.volatile.shared.u32 	%r30, [%r2+64];
	add.s32 	%r31, %r30, %r29;
	bar.warp.sync 	-1;
	st.volatile.shared.u32 	[%r2], %r31;
	bar.warp.sync 	-1;
	ld.volatile.shared.u32 	%r32, [%r2+32];
	add.s32 	%r33, %r32, %r31;
	bar.warp.sync 	-1;
	st.volatile.shared.u32 	[%r2], %r33;
	bar.warp.sync 	-1;
	ld.volatile.shared.u32 	%r34, [%r2+16];
	add.s32 	%r35, %r34, %r33;
	bar.warp.sync 	-1;
	st.volatile.shared.u32 	[%r2], %r35;
	bar.warp.sync 	-1;
	ld.volatile.shared.u32 	%r36, [%r2+8];
	add.s32 	%r37, %r36, %r35;
	bar.warp.sync 	-1;
	st.volatile.shared.u32 	[%r2], %r37;
	bar.warp.sync 	-1;
	ld.volatile.shared.u32 	%r38, [%r2+4];
	add.s32 	%r39, %r38, %r37;
	bar.warp.sync 	-1;
	st.volatile.shared.u32 	[%r2], %r39;
	bar.warp.sync 	-1;
	setp.ne.s32 	%p6, %r1, 0;
	@%p6 bra 	$L__BB0_11;
	ld.shared.u32 	%r40, [input_s];
	cvta.to.global.u64 	%rd6, %rd1;
	atom.global.add.u32 	%r41, [%rd6], %r40;
$L__BB0_11:
	ret;

}


// ===== COMPILED SASS (sm_100) =====

	.target	sm_100

	.elftype	@"ET_EXEC"


//--------------------- .note.nv.tkinfo           --------------------------
	.section	.note.nv.tkinfo,"",@"SHT_NOTE"
	.sectionflags	@"SHF_NOTE_NV_TKINFO"
	.tkinfo
        /*0018*/ 	.word	0x00000002
        /*0030*/ 	.string	""
        /*0030*/ 	.string	"ptxas"
        /*0030*/ 	.string	"Cuda compilation tools, release 13.0, V13.0.88"
        /*0030*/ 	.string	"Build cuda_13.0.r13.0/compiler.36424714_0"
        /*0030*/ 	.string	"-arch sm_100 -m 64 "



//--------------------- .note.nv.cuinfo           --------------------------
	.section	.note.nv.cuinfo,"",@"SHT_NOTE"
	.sectionflags	@"SHF_NOTE_NV_CUINFO"
        /*0018*/ 	.short	0x0002
        /*001a*/ 	.short	0x0064
        /*001c*/ 	.short	0x0082
	.zero		2


//--------------------- .nv.info                  --------------------------
	.section	.nv.info,"",@"SHT_CUDA_INFO"
	.align	4


	//----- nvinfo : EIATTR_REGCOUNT
	.align		4
        /*0000*/ 	.byte	0x04, 0x2f
        /*0002*/ 	.short	(.L_1 - .L_0)
	.align		4
.L_0:
        /*0004*/ 	.word	index@(_Z19reduce_block_reducePiS_)
        /*0008*/ 	.word	0x0000000a


	//----- nvinfo : EIATTR_FRAME_SIZE
	.align		4
.L_1:
        /*000c*/ 	.byte	0x04, 0x11
        /*000e*/ 	.short	(.L_3 - .L_2)
	.align		4
.L_2:
        /*0010*/ 	.word	index@(_Z19reduce_block_reducePiS_)
        /*0014*/ 	.word	0x00000000


	//----- nvinfo : EIATTR_MIN_STACK_SIZE
	.align		4
.L_3:
        /*0018*/ 	.byte	0x04, 0x12
        /*001a*/ 	.short	(.L_5 - .L_4)
	.align		4
.L_4:
        /*001c*/ 	.word	index@(_Z19reduce_block_reducePiS_)
        /*0020*/ 	.word	0x00000000
.L_5:


//--------------------- .nv.compat                --------------------------
	.section	.nv.compat,"",@"SHT_CUDA_COMPAT_INFO"
	.align	4
        /*0000*/ 	.byte	0x02, 0x09, 0x00, 0x00, 0x02, 0x02, 0x01, 0x00, 0x02, 0x05, 0x05, 0x00, 0x03, 0x07, 0x01, 0x01
        /*0010*/ 	.byte	0x02, 0x03, 0x00, 0x00, 0x02, 0x06, 0x01, 0x00, 0x04, 0x0b, 0x08, 0x00, 0x09, 0x00, 0x00, 0x00
        /*0020*/ 	.byte	0x00, 0x00, 0x00, 0x00


//--------------------- .nv.info._Z19reduce_block_reducePiS_ --------------------------
	.section	.nv.info._Z19reduce_block_reducePiS_,"",@"SHT_CUDA_INFO"
	.sectionflags	@""
	.align	4


	//----- nvinfo : EIATTR_CUDA_API_VERSION
	.align		4
        /*0000*/ 	.byte	0x04, 0x37
        /*0002*/ 	.short	(.L_7 - .L_6)
.L_6:
        /*0004*/ 	.word	0x00000082


	//----- nvinfo : EIATTR_KPARAM_INFO
	.align		4
.L_7:
        /*0008*/ 	.byte	0x04, 0x17
        /*000a*/ 	.short	(.L_9 - .L_8)
.L_8:
        /*000c*/ 	.word	0x00000000
        /*0010*/ 	.short	0x0001
        /*0012*/ 	.short	0x0008
        /*0014*/ 	.byte	0x00, 0xf5, 0x21, 0x00


	//----- nvinfo : EIATTR_KPARAM_INFO
	.align		4
.L_9:
        /*0018*/ 	.byte	0x04, 0x17
        /*001a*/ 	.short	(.L_11 - .L_10)
.L_10:
        /*001c*/ 	.word	0x00000000
        /*0020*/ 	.short	0x0000
        /*0022*/ 	.short	0x0000
        /*0024*/ 	.byte	0x00, 0xf5, 0x21, 0x00


	//----- nvinfo : EIATTR_SPARSE_MMA_MASK
	.align		4
.L_11:
        /*0028*/ 	.byte	0x03, 0x50
        /*002a*/ 	.short	0x0000


	//----- nvinfo : EIATTR_MAXREG_COUNT
	.align		4
        /*002c*/ 	.byte	0x03, 0x1b
        /*002e*/ 	.short	0x00ff


	//----- nvinfo : EIATTR_NUM_BARRIERS
	.align		4
        /*0030*/ 	.byte	0x02, 0x4c
        /*0032*/ 	.byte	0x01
	.zero		1


	//----- nvinfo : EIATTR_MERCURY_ISA_VERSION
	.align		4
        /*0034*/ 	.byte	0x03, 0x5f
        /*0036*/ 	.short	0x0101


	//----- nvinfo : EIATTR_COOP_GROUP_MASK_REGIDS
	.align		4
        /*0038*/ 	.byte	0x04, 0x29
        /*003a*/ 	.short	(.L_13 - .L_12)


	//   ....[0]....
.L_12:
        /*003c*/ 	.word	0xffffffff


	//   ....[1]....
        /*0040*/ 	.word	0xffffffff


	//   ....[2]....
        /*0044*/ 	.word	0xffffffff


	//   ....[3]....
        /*0048*/ 	.word	0xffffffff


	//   ....[4]....
        /*004c*/ 	.word	0xffffffff


	//   ....[5]....
        /*0050*/ 	.word	0xffffffff


	//   ....[6]....
        /*0054*/ 	.word	0xffffffff


	//   ....[7]....
        /*0058*/ 	.word	0xffffffff


	//   ....[8]....
        /*005c*/ 	.word	0xffffffff


	//   ....[9]....
        /*0060*/ 	.word	0xffffffff


	//   ....[10]....
        /*0064*/ 	.word	0xffffffff


	//   ....[11]....
        /*0068*/ 	.word	0xffffffff


	//----- nvinfo : EIATTR_COOP_GROUP_INSTR_OFFSETS
	.align		4
.L_13:
        /*006c*/ 	.byte	0x04, 0x28
        /*006e*/ 	.short	(.L_15 - .L_14)


	//   ....[0]....
.L_14:
        /*0070*/ 	.word	0x00000320


	//   ....[1]....
        /*0074*/ 	.word	0x00000340


	//   ....[2]....
        /*0078*/ 	.word	0x00000370


	//   ....[3]....
        /*007c*/ 	.word	0x00000390


	//   ....[4]....
        /*0080*/ 	.word	0x000003c0


	//   ....[5]....
        /*0084*/ 	.word	0x000003e0


	//   ....[6]....
        /*0088*/ 	.word	0x00000410


	//   ....[7]....
        /*008c*/ 	.word	0x00000430


	//   ....[8]....
        /*0090*/ 	.word	0x00000460


	//   ....[9]....
        /*0094*/ 	.word	0x00000480


	//   ....[10]....
        /*0098*/ 	.word	0x000004b0


	//   ....[11]....
        /*009c*/ 	.word	0x000004d0


	//----- nvinfo : EIATTR_VRC_CTA_INIT_COUNT
	.align		4
.L_15:
        /*00a0*/ 	.byte	0x02, 0x4a
	.zero		1
	.zero		1


	//----- nvinfo : EIATTR_EXIT_INSTR_OFFSETS
	.align		4
        /*00a4*/ 	.byte	0x04, 0x1c
        /*00a6*/ 	.short	(.L_17 - .L_16)


	//   ....[0]....
.L_16:
        /*00a8*/ 	.word	0x000002d0


	//   ....[1]....
        /*00ac*/ 	.word	0x000004e0


	//   ....[2]....
        /*00b0*/ 	.word	0x00000520


	//----- nvinfo : EIATTR_CBANK_PARAM_SIZE
	.align		4
.L_17:
        /*00b4*/ 	.byte	0x03, 0x19
        /*00b6*/ 	.short	0x0010


	//----- nvinfo : EIATTR_PARAM_CBANK
	.align		4
        /*00b8*/ 	.byte	0x04, 0x0a
        /*00ba*/ 	.short	(.L_19 - .L_18)
	.align		4
.L_18:
        /*00bc*/ 	.word	index@(.nv.constant0._Z19reduce_block_reducePiS_)
        /*00c0*/ 	.short	0x0380
        /*00c2*/ 	.short	0x0010


	//----- nvinfo : EIATTR_SW_WAR
	.align		4
.L_19:
        /*00c4*/ 	.byte	0x04, 0x36
        /*00c6*/ 	.short	(.L_21 - .L_20)
.L_20:
        /*00c8*/ 	.word	0x00000008
.L_21:


//--------------------- .nv.callgraph             --------------------------
	.section	.nv.callgraph,"",@"SHT_CUDA_CALLGRAPH"
	.align	4
	.sectionentsize	8
	.align		4
        /*0000*/ 	.word	0x00000000
	.align		4
        /*0004*/ 	.word	0xffffffff
	.align		4
        /*0008*/ 	.word	0x00000000
	.align		4
        /*000c*/ 	.word	0xfffffffe
	.align		4
        /*0010*/ 	.word	0x00000000
	.align		4
        /*0014*/ 	.word	0xfffffffd
	.align		4
        /*0018*/ 	.word	0x00000000
	.align		4
        /*001c*/ 	.word	0xfffffffc


//--------------------- .text._Z19reduce_block_reducePiS_ --------------------------
	.section	.text._Z19reduce_block_reducePiS_,"ax",@progbits
	.align	128
        .global         _Z19reduce_block_reducePiS_
        .type           _Z19reduce_block_reducePiS_,@function
        .size           _Z19reduce_block_reducePiS_,(.L_x_1 - _Z19reduce_block_reducePiS_)
        .other          _Z19reduce_block_reducePiS_,@"STO_CUDA_ENTRY STV_DEFAULT"
_Z19reduce_block_reducePiS_:
.text._Z19reduce_block_reducePiS_:
[----:B------:R-:W-:Y:S01]  /*0000*/  LDC R1, c[0x0][0x37c] ;  /* 0x0000df00ff017b82 */ /* 0x000fe20000000800 */
[----:B------:R-:W0:Y:S07]  /*0010*/  S2R R6, SR_TID.X ;  /* 0x0000000000067919 */ /* 0x000e2e0000002100 */
[----:B------:R-:W1:Y:S01]  /*0020*/  S2UR UR4, SR_CTAID.X ;  /* 0x00000000000479c3 */ /* 0x000e620000002500 */
[----:B------:R-:W2:Y:S07]  /*0030*/  LDCU.64 UR6, c[0x0][0x358] ;  /* 0x00006b00ff0677ac */ /* 0x000eae0008000a00 */
[----:B------:R-:W3:Y:S01]  /*0040*/  LDC.64 R2, c[0x0][0x380] ;  /* 0x0000e000ff027b82 */ /* 0x000ee20000000a00 */
[----:B-1----:R-:W-:-:S06]  /*0050*/  USHF.L.U32 UR4, UR4, 0xc, URZ ;  /* 0x0000000c04047899 */ /* 0x002fcc00080006ff */
[----:B0-----:R-:W-:-:S05]  /*0060*/  LOP3.LUT R5, R6, UR4, RZ, 0xfc, !PT ;  /* 0x0000000406057c12 */ /* 0x001fca000f8efcff */
[----:B---3--:R-:W-:-:S05]  /*0070*/  IMAD.WIDE.U32 R2, R5, 0x4, R2 ;  /* 0x0000000405027825 */ /* 0x008fca00078e0002 */
[----:B--2---:R-:W2:Y:S04]  /*0080*/  LDG.E R0, desc[UR6][R2.64] ;  /* 0x0000000602007981 */ /* 0x004ea8000c1e1900 */
[----:B------:R-:W2:Y:S04]  /*0090*/  LDG.E R5, desc[UR6][R2.64+0x1000] ;  /* 0x0010000602057981 */ /* 0x000ea8000c1e1900 */
[----:B------:R-:W2:Y:S04]  /*00a0*/  LDG.E R4, desc[UR6][R2.64+0x2000] ;  /* 0x0020000602047981 */ /* 0x000ea8000c1e1900 */
[----:B------:R-:W3:Y:S01]  /*00b0*/  LDG.E R7, desc[UR6][R2.64+0x3000] ;  /* 0x0030000602077981 */ /* 0x000ee2000c1e1900 */
[----:B------:R-:W0:Y:S01]  /*00c0*/  S2UR UR5, SR_CgaCtaId ;  /* 0x00000000000579c3 */ /* 0x000e220000008800 */
[----:B------:R-:W-:Y:S01]  /*00d0*/  UMOV UR4, 0x400 ;  /* 0x0000040000047882 */ /* 0x000fe20000000000 */
[----:B------:R-:W-:-:S02]  /*00e0*/  ISETP.GT.U32.AND P0, PT, R6, 0x1ff, PT ;  /* 0x000001ff0600780c */ /* 0x000fc40003f04070 */
[----:B------:R-:W-:Y:S01]  /*00f0*/  ISETP.GT.U32.AND P1, PT, R6, 0xff, PT ;  /* 0x000000ff0600780c */ /* 0x000fe20003f24070 */
[----:B0-----:R-:W-:Y:S01]  /*0100*/  ULEA UR4, UR5, UR4, 0x18 ;  /* 0x0000000405047291 */ /* 0x001fe2000f8ec0ff */
[----:B--2---:R-:W-:-:S05]  /*0110*/  IADD3 R4, PT, PT, R4, R5, R0 ;  /* 0x0000000504047210 */ /* 0x004fca0007ffe000 */
[----:B------:R-:W-:Y:S01]  /*0120*/  LEA R0, R6, UR4, 0x2 ;  /* 0x0000000406007c11 */ /* 0x000fe2000f8e10ff */
[----:B---3--:R-:W-:-:S05]  /*0130*/  IMAD.IADD R7, R4, 0x1, R7 ;  /* 0x0000000104077824 */ /* 0x008fca00078e0207 */
[----:B------:R-:W-:Y:S01]  /*0140*/  STS [R0], R7 ;  /* 0x0000000700007388 */ /* 0x000fe20000000800 */
[----:B------:R-:W-:Y:S06]  /*0150*/  BAR.SYNC.DEFER_BLOCKING 0x0 ;  /* 0x0000000000007b1d */ /* 0x000fec0000010000 */
[----:B------:R-:W-:Y:S04]  /*0160*/  @!P0 LDS R4, [R0+0x800] ;  /* 0x0008000000048984 */ /* 0x000fe80000000800 */
[----:B------:R-:W0:Y:S02]  /*0170*/  @!P0 LDS R3, [R0] ;  /* 0x0000000000038984 */ /* 0x000e240000000800 */
[----:B0-----:R-:W-:-:S05]  /*0180*/  @!P0 IMAD.IADD R3, R4, 0x1, R3 ;  /* 0x0000000104038824 */ /* 0x001fca00078e0203 */
[----:B------:R-:W-:Y:S01]  /*0190*/  @!P0 STS [R0], R3 ;  /* 0x0000000300008388 */ /* 0x000fe20000000800 */
[----:B------:R-:W-:Y:S01]  /*01a0*/  BAR.SYNC.DEFER_BLOCKING 0x0 ;  /* 0x0000000000007b1d */ /* 0x000fe20000010000 */
[----:B------:R-:W-:-:S05]  /*01b0*/  ISETP.GT.U32.AND P0, PT, R6, 0x7f, PT ;  /* 0x0000007f0600780c */ /* 0x000fca0003f04070 */
        /* <DEDUP_REMOVED lines=8> */
[----:B0-----:R-:W-:-:S05]  /*0240*/  @!P0 IADD3 R7, PT, PT, R2, R7, RZ ;  /* 0x0000000702078210 */ /* 0x001fca0007ffe0ff */
[----:B------:R-:W-:Y:S01]  /*0250*/  @!P0 STS [R0], R7 ;  /* 0x0000000700008388 */ /* 0x000fe20000000800 */
[----:B------:R-:W-:Y:S01]  /*0260*/  BAR.SYNC.DEFER_BLOCKING 0x0 ;  /* 0x0000000000007b1d */ /* 0x000fe20000010000 */
[----:B------:R-:W-:-:S05]  /*0270*/  ISETP.GT.U32.AND P0, PT, R6, 0x1f, PT ;  /* 0x0000001f0600780c */ /* 0x000fca0003f04070 */
[----:B------:R-:W-:Y:S04]  /*0280*/  @!P1 LDS R2, [R0+0x100] ;  /* 0x0001000000029984 */ /* 0x000fe80000000800 */
[----:B------:R-:W0:Y:S02]  /*0290*/  @!P1 LDS R3, [R0] ;  /* 0x0000000000039984 */ /* 0x000e240000000800 */
[----:B0-----:R-:W-:-:S05]  /*02a0*/  @!P1 IMAD.IADD R3, R2, 0x1, R3 ;  /* 0x0000000102039824 */ /* 0x001fca00078e0203 */
[----:B------:R0:W-:Y:S01]  /*02b0*/  @!P1 STS [R0], R3 ;  /* 0x0000000300009388 */ /* 0x0001e20000000800 */
[----:B------:R-:W-:Y:S06]  /*02c0*/  BAR.SYNC.DEFER_BLOCKING 0x0 ;  /* 0x0000000000007b1d */ /* 0x000fec0000010000 */
[----:B------:R-:W-:Y:S05]  /*02d0*/  @P0 EXIT ;  /* 0x000000000000094d */ /* 0x000fea0003800000 */
[----:B------:R-:W-:Y:S01]  /*02e0*/  LDS R2, [R0] ;  /* 0x0000000000027984 */ /* 0x000fe20000000800 */
[----:B------:R-:W-:-:S03]  /*02f0*/  ISETP.NE.AND P0, PT, R6, RZ, PT ;  /* 0x000000ff0600720c */ /* 0x000fc60003f05270 */
[----:B0-----:R-:W0:Y:S02]  /*0300*/  LDS R3, [R0+0x80] ;  /* 0x0000800000037984 */ /* 0x001e240000000800 */
[----:B0-----:R-:W-:Y:S01]  /*0310*/  IMAD.IADD R3, R2, 0x1, R3 ;  /* 0x0000000102037824 */ /* 0x001fe200078e0203 */
[----:B------:R-:W-:-:S04]  /*0320*/  NOP ;  /* 0x0000000000007918 */ /* 0x000fc80000000000 */
[----:B------:R-:W-:Y:S01]  /*0330*/  STS [R0], R3 ;  /* 0x0000000300007388 */ /* 0x000fe20000000800 */
[----:B------:R-:W-:-:S03]  /*0340*/  NOP ;  /* 0x0000000000007918 */ /* 0x000fc60000000000 */
[----:B------:R-:W0:Y:S02]  /*0350*/  LDS R2, [R0+0x40] ;  /* 0x0000400000027984 */ /* 0x000e240000000800 */
[----:B0-----:R-:W-:Y:S01]  /*0360*/  IADD3 R5, PT, PT, R3, R2, RZ ;  /* 0x0000000203057210 */ /* 0x001fe20007ffe0ff */
[----:B------:R-:W-:-:S04]  /*0370*/  NOP ;  /* 0x0000000000007918 */ /* 0x000fc80000000000 */
[----:B------:R-:W-:Y:S01]  /*0380*/  STS [R0], R5 ;  /* 0x0000000500007388 */ /* 0x000fe20000000800 */
[----:B------:R-:W-:-:S03]  /*0390*/  NOP ;  /* 0x0000000000007918 */ /* 0x000fc60000000000 */
[----:B------:R-:W0:Y:S02]  /*03a0*/  LDS R2, [R0+0x20] ;  /* 0x0000200000027984 */ /* 0x000e240000000800 */
[----:B0-----:R-:W-:Y:S01]  /*03b0*/  IMAD.IADD R7, R5, 0x1, R2 ;  /* 0x0000000105077824 */ /* 0x001fe200078e0202 */
        /* <DEDUP_REMOVED lines=16> */
[----:B------:R0:W-:Y:S01]  /*04c0*/  STS [R0], R7 ;  /* 0x0000000700007388 */ /* 0x0001e20000000800 */
[----:B------:R-:W-:Y:S01]  /*04d0*/  NOP ;  /* 0x0000000000007918 */ /* 0x000fe20000000000 */
[----:B------:R-:W-:Y:S05]  /*04e0*/  @P0 EXIT ;  /* 0x000000000000094d */ /* 0x000fea0003800000 */
[----:B------:R-:W1:Y:S01]  /*04f0*/  LDS R5, [UR4] ;  /* 0x00000004ff057984 */ /* 0x000e620008000800 */
[----:B------:R-:W1:Y:S03]  /*0500*/  LDC.64 R2, c[0x0][0x388] ;  /* 0x0000e200ff027b82 */ /* 0x000e660000000a00 */
[----:B-1----:R-:W-:Y:S01]  /*0510*/  REDG.E.ADD.STRONG.GPU desc[UR6][R2.64], R5 ;  /* 0x000000050200798e */ /* 0x002fe2000c12e106 */
[----:B------:R-:W-:Y:S05]  /*0520*/  EXIT ;  /* 0x000000000000794d */ /* 0x000fea0003800000 */
.L_x_0:
[----:B------:R-:W-:-:S00]  /*0530*/  BRA `(.L_x_0) ;  /* 0xfffffffc00fc7947 */ /* 0x000fc0000383ffff */
[----:B------:R-:W-:-:S00]  /*0540*/  NOP ;  /* 0x0000000000007918 */ /* 0x000fc00000000000 */
        /* <DEDUP_REMOVED lines=11> */
.L_x_1:


//--------------------- .nv.shared._Z19reduce_block_reducePiS_ --------------------------
	.section	.nv.shared._Z19reduce_block_reducePiS_,"aw",@nobits
	.sectionflags	@""
	.align	16
	.zero		1024


//--------------------- .nv.shared.reserved.0     --------------------------
	.section	.nv.shared.reserved.0,"aw",@nobits
	.weak		__nv_reservedSMEM_offset_0_alias
	.size		__nv_reservedSMEM_offset_0_alias, 0, 64
	.other		__nv_reservedSMEM_offset_0_alias,@"STO_CUDA_RESERVED_SHARED STV_DEFAULT"
__nv_reservedSMEM_offset_0_alias:
	.zero		0
	.zero		64


//--------------------- .nv.constant0._Z19reduce_block_reducePiS_ --------------------------
	.section	.nv.constant0._Z19reduce_block_reducePiS_,"a",@progbits
	.sectionflags	@""
	.align	4
.nv.constant0._Z19reduce_block_reducePiS_:
	.zero		912


//--------------------- SYMBOLS --------------------------

	.type		.nv.reservedSmem.offset0,@object
	.size		.nv.reservedSmem.offset0,0x4
	.type		.nv.reservedSmem.cap,@object
	.size		.nv.reservedSmem.cap,0x4
